	.headerflags	@"EF_CUDA_TEXMODE_UNIFIED EF_CUDA_64BIT_ADDRESS EF_CUDA_ACCELERATORS EF_CUDA_SM90 EF_CUDA_VIRTUAL_SM(EF_CUDA_SM90)"
	.elftype	@"ET_EXEC"


//--------------------- .nv.info                  --------------------------
	.section	.nv.info,"",@"SHT_CUDA_INFO"
	.align	4


	//----- nvinfo : EIATTR_REGCOUNT
	.align		4
        /*0000*/ 	.byte	0x04, 0x2f
        /*0002*/ 	.short	(.L_3 - .L_2)
	.align		4
.L_2:
        /*0004*/ 	.word	index@(triton_poi_fused__native_batch_norm_legit_no_training_add_leaky_relu_17)
        /*0008*/ 	.word	0x00000020


	//----- nvinfo : EIATTR_MIN_STACK_SIZE
	.align		4
.L_3:
        /*000c*/ 	.byte	0x04, 0x12
        /*000e*/ 	.short	(.L_5 - .L_4)
	.align		4
.L_4:
        /*0010*/ 	.word	index@(triton_poi_fused__native_batch_norm_legit_no_training_add_leaky_relu_17)
        /*0014*/ 	.word	0x00000000


	//----- nvinfo : EIATTR_FRAME_SIZE
	.align		4
.L_5:
        /*0018*/ 	.byte	0x04, 0x11
        /*001a*/ 	.short	(.L_7 - .L_6)
	.align		4
.L_6:
        /*001c*/ 	.word	index@(triton_poi_fused__native_batch_norm_legit_no_training_add_leaky_relu_17)
        /*0020*/ 	.word	0x00000000


	//----- nvinfo : EIATTR_MIN_STACK_SIZE
	.align		4
.L_7:
        /*0024*/ 	.byte	0x04, 0x12
        /*0026*/ 	.short	(.L_9 - .L_8)
	.align		4
.L_8:
        /*0028*/ 	.word	index@(triton_poi_fused__native_batch_norm_legit_no_training_add_leaky_relu_17)
        /*002c*/ 	.word	0x00000000
.L_9:


//--------------------- .nv.info.triton_poi_fused__native_batch_norm_legit_no_training_add_leaky_relu_17 --------------------------
	.section	.nv.info.triton_poi_fused__native_batch_norm_legit_no_training_add_leaky_relu_17,"",@"SHT_CUDA_INFO"
	.sectionflags	@""
	.align	4


	//----- nvinfo : EIATTR_CUDA_API_VERSION
	.align		4
        /*0000*/ 	.byte	0x04, 0x37
        /*0002*/ 	.short	(.L_11 - .L_10)
.L_10:
        /*0004*/ 	.word	0x0000007c


	//----- nvinfo : EIATTR_KPARAM_INFO
	.align		4
.L_11:
        /*0008*/ 	.byte	0x04, 0x17
        /*000a*/ 	.short	(.L_13 - .L_12)
.L_12:
        /*000c*/ 	.word	0x00000000
        /*0010*/ 	.short	0x0008
        /*0012*/ 	.short	0x003c
        /*0014*/ 	.byte	0x00, 0xf0, 0x11, 0x00


	//----- nvinfo : EIATTR_KPARAM_INFO
	.align		4
.L_13:
        /*0018*/ 	.byte	0x04, 0x17
        /*001a*/ 	.short	(.L_15 - .L_14)
.L_14:
        /*001c*/ 	.word	0x00000000
        /*0020*/ 	.short	0x0007
        /*0022*/ 	.short	0x0038
        /*0024*/ 	.byte	0x00, 0xf0, 0x11, 0x00


	//----- nvinfo : EIATTR_KPARAM_INFO
	.align		4
.L_15:
        /*0028*/ 	.byte	0x04, 0x17
        /*002a*/ 	.short	(.L_17 - .L_16)
.L_16:
        /*002c*/ 	.word	0x00000000
        /*0030*/ 	.short	0x0006
        /*0032*/ 	.short	0x0030
        /*0034*/ 	.byte	0x00, 0xf4, 0x21, 0x00


	//----- nvinfo : EIATTR_KPARAM_INFO
	.align		4
.L_17:
        /*0038*/ 	.byte	0x04, 0x17
        /*003a*/ 	.short	(.L_19 - .L_18)
.L_18:
        /*003c*/ 	.word	0x00000000
        /*0040*/ 	.short	0x0005
        /*0042*/ 	.short	0x0028
        /*0044*/ 	.byte	0x00, 0xf4, 0x21, 0x00


	//----- nvinfo : EIATTR_KPARAM_INFO
	.align		4
.L_19:
        /*0048*/ 	.byte	0x04, 0x17
        /*004a*/ 	.short	(.L_21 - .L_20)
.L_20:
        /*004c*/ 	.word	0x00000000
        /*0050*/ 	.short	0x0004
        /*0052*/ 	.short	0x0020
        /*0054*/ 	.byte	0x00, 0xf4, 0x21, 0x00


	//----- nvinfo : EIATTR_KPARAM_INFO
	.align		4
.L_21:
        /*0058*/ 	.byte	0x04, 0x17
        /*005a*/ 	.short	(.L_23 - .L_22)
.L_22:
        /*005c*/ 	.word	0x00000000
        /*0060*/ 	.short	0x0003
        /*0062*/ 	.short	0x0018
        /*0064*/ 	.byte	0x00, 0xf4, 0x21, 0x00


	//----- nvinfo : EIATTR_KPARAM_INFO
	.align		4
.L_23:
        /*0068*/ 	.byte	0x04, 0x17
        /*006a*/ 	.short	(.L_25 - .L_24)
.L_24:
        /*006c*/ 	.word	0x00000000
        /*0070*/ 	.short	0x0002
        /*0072*/ 	.short	0x0010
        /*0074*/ 	.byte	0x00, 0xf4, 0x21, 0x00


	//----- nvinfo : EIATTR_KPARAM_INFO
	.align		4
.L_25:
        /*0078*/ 	.byte	0x04, 0x17
        /*007a*/ 	.short	(.L_27 - .L_26)
.L_26:
        /*007c*/ 	.word	0x00000000
        /*0080*/ 	.short	0x0001
        /*0082*/ 	.short	0x0008
        /*0084*/ 	.byte	0x00, 0xf4, 0x21, 0x00


	//----- nvinfo : EIATTR_KPARAM_INFO
	.align		4
.L_27:
        /*0088*/ 	.byte	0x04, 0x17
        /*008a*/ 	.short	(.L_29 - .L_28)
.L_28:
        /*008c*/ 	.word	0x00000000
        /*0090*/ 	.short	0x0000
        /*0092*/ 	.short	0x0000
        /*0094*/ 	.byte	0x00, 0xf4, 0x21, 0x00


	//----- nvinfo : EIATTR_SPARSE_MMA_MASK
	.align		4
.L_29:
        /*0098*/ 	.byte	0x03, 0x50
        /*009a*/ 	.short	0x0000


	//----- nvinfo : EIATTR_MAXREG_COUNT
	.align		4
        /*009c*/ 	.byte	0x03, 0x1b
        /*009e*/ 	.short	0x00ff


	//----- nvinfo : EIATTR_EXIT_INSTR_OFFSETS
	.align		4
        /*00a0*/ 	.byte	0x04, 0x1c
        /*00a2*/ 	.short	(.L_31 - .L_30)


	//   ....[0]....
.L_30:
        /*00a4*/ 	.word	0x000006f0


	//   ....[1]....
        /*00a8*/ 	.word	0x000007c0


	//----- nvinfo : EIATTR_REQNTID
	.align		4
.L_31:
        /*00ac*/ 	.byte	0x04, 0x10
        /*00ae*/ 	.short	(.L_33 - .L_32)
.L_32:
        /*00b0*/ 	.word	0x00000080
        /*00b4*/ 	.word	0x00000001
        /*00b8*/ 	.word	0x00000001


	//----- nvinfo : EIATTR_CBANK_PARAM_SIZE
	.align		4
.L_33:
        /*00bc*/ 	.byte	0x03, 0x19
        /*00be*/ 	.short	0x0040


	//----- nvinfo : EIATTR_PARAM_CBANK
	.align		4
        /*00c0*/ 	.byte	0x04, 0x0a
        /*00c2*/ 	.short	(.L_35 - .L_34)
	.align		4
.L_34:
        /*00c4*/ 	.word	index@(.nv.constant0.triton_poi_fused__native_batch_norm_legit_no_training_add_leaky_relu_17)
        /*00c8*/ 	.short	0x0210
        /*00ca*/ 	.short	0x0040


	//----- nvinfo : EIATTR_SW_WAR
	.align		4
.L_35:
        /*00cc*/ 	.byte	0x04, 0x36
        /*00ce*/ 	.short	(.L_37 - .L_36)
.L_36:
        /*00d0*/ 	.word	0x00000008
.L_37:


//--------------------- .nv.callgraph             --------------------------
	.section	.nv.callgraph,"",@"SHT_CUDA_CALLGRAPH"
	.align	4
	.sectionentsize	8
	.align		4
        /*0000*/ 	.word	0x00000000
	.align		4
        /*0004*/ 	.word	0xffffffff
	.align		4
        /*0008*/ 	.word	0x00000000
	.align		4
        /*000c*/ 	.word	0xfffffffe
	.align		4
        /*0010*/ 	.word	0x00000000
	.align		4
        /*0014*/ 	.word	0xfffffffd
	.align		4
        /*0018*/ 	.word	0x00000000
	.align		4
        /*001c*/ 	.word	0xfffffffc


//--------------------- .nv.constant4             --------------------------
	.section	.nv.constant4,"a",@progbits
	.align	8
	.align		8
.nv.constant4:
        /*0000*/ 	.dword	_$_str
	.align		8
        /*0008*/ 	.dword	_$_str_$_2


//--------------------- .text.triton_poi_fused__native_batch_norm_legit_no_training_add_leaky_relu_17 --------------------------
	.section	.text.triton_poi_fused__native_batch_norm_legit_no_training_add_leaky_relu_17,"ax",@progbits
	.sectionflags	@"SHF_BARRIERS=1"
	.align	128
        .global         triton_poi_fused__native_batch_norm_legit_no_training_add_leaky_relu_17
        .type           triton_poi_fused__native_batch_norm_legit_no_training_add_leaky_relu_17,@function
        .size           triton_poi_fused__native_batch_norm_legit_no_training_add_leaky_relu_17,(.L_x_1 - triton_poi_fused__native_batch_norm_legit_no_training_add_leaky_relu_17)
        .other          triton_poi_fused__native_batch_norm_legit_no_training_add_leaky_relu_17,@"STO_CUDA_ENTRY STV_DEFAULT"
triton_poi_fused__native_batch_norm_legit_no_training_add_leaky_relu_17:
.text.triton_poi_fused__native_batch_norm_legit_no_training_add_leaky_relu_17:
[----:B------:R-:W0:Y:S01]  /*0000*/  LDC R1, c[0x0][0x28] ;  /* 0x00000a00ff017b82 */ /* 0x000e220000000800 */
[----:B------:R-:W1:Y:S07]  /*0010*/  S2R R3, SR_CTAID.X ;  /* 0x0000000000037919 */ /* 0x000e6e0000002500 */
[----:B------:R-:W2:Y:S01]  /*0020*/  LDC.64 R12, c[0x0][0x220] ;  /* 0x00008800ff0c7b82 */ /* 0x000ea20000000a00 */
[----:B------:R-:W-:Y:S01]  /*0030*/  CS2R R6, SRZ ;  /* 0x0000000000067805 */ /* 0x000fe2000001ff00 */
[----:B------:R-:W-:Y:S01]  /*0040*/  ULDC.64 UR6, c[0x0][0x208] ;  /* 0x0000820000067ab9 */ /* 0x000fe20000000a00 */
[----:B------:R-:W3:Y:S01]  /*0050*/  S2R R0, SR_TID.X ;  /* 0x0000000000007919 */ /* 0x000ee20000002100 */
[----:B------:R-:W4:Y:S04]  /*0060*/  S2R R5, SR_CTAID.Y ;  /* 0x0000000000057919 */ /* 0x000f280000002600 */
[----:B------:R-:W5:Y:S08]  /*0070*/  LDC.64 R16, c[0x0][0x210] ;  /* 0x00008400ff107b82 */ /* 0x000f700000000a00 */
[----:B------:R-:W4:Y:S08]  /*0080*/  LDC.64 R26, c[0x0][0x218] ;  /* 0x00008600ff1a7b82 */ /* 0x000f300000000a00 */
[----:B------:R-:W5:Y:S01]  /*0090*/  LDC.64 R22, c[0x0][0x228] ;  /* 0x00008a00ff167b82 */ /* 0x000f620000000a00 */
[----:B-1----:R-:W-:-:S07]  /*00a0*/  IMAD.SHL.U32 R3, R3, 0x2, RZ ;  /* 0x0000000203037824 */ /* 0x002fce00078e00ff */
[----:B------:R-:W1:Y:S01]  /*00b0*/  LDC.64 R8, c[0x0][0x230] ;  /* 0x00008c00ff087b82 */ /* 0x000e620000000a00 */
[C---:B--2---:R-:W-:Y:S01]  /*00c0*/  IMAD.WIDE R12, R3.reuse, 0x4, R12 ;  /* 0x00000004030c7825 */ /* 0x044fe200078e020c */
[----:B------:R-:W-:-:S13]  /*00d0*/  ISETP.GE.AND P2, PT, R3, 0x100, PT ;  /* 0x000001000300780c */ /* 0x000fda0003f46270 */
[----:B------:R2:W5:Y:S01]  /*00e0*/  @!P2 LDG.E.EL.64 R6, desc[UR6][R12.64] ;  /* 0x000000060c06a981 */ /* 0x000562000c2e1b00 */
[----:B---3--:R-:W-:Y:S02]  /*00f0*/  LOP3.LUT R2, R0, 0x7f, RZ, 0xc0, !PT ;  /* 0x0000007f00027812 */ /* 0x008fe400078ec0ff */
[----:B------:R-:W-:Y:S01]  /*0100*/  CS2R R10, SRZ ;  /* 0x00000000000a7805 */ /* 0x000fe2000001ff00 */
[----:B0---4-:R-:W-:Y:S01]  /*0110*/  IMAD.WIDE R26, R3, 0x4, R26 ;  /* 0x00000004031a7825 */ /* 0x011fe200078e021a */
[----:B------:R-:W-:-:S04]  /*0120*/  PRMT R4, R2, 0x6540, R5 ;  /* 0x0000654002047816 */ /* 0x000fc80000000005 */
[----:B------:R-:W3:Y:S01]  /*0130*/  @!P2 LDG.E.EL.64 R10, desc[UR6][R26.64] ;  /* 0x000000061a0aa981 */ /* 0x000ee2000c2e1b00 */
[C---:B------:R-:W-:Y:S02]  /*0140*/  LOP3.LUT R14, R4.reuse, 0x80, RZ, 0xfc, !PT ;  /* 0x00000080040e7812 */ /* 0x040fe400078efcff */
[----:B--2---:R-:W-:Y:S02]  /*0150*/  CS2R R12, SRZ ;  /* 0x00000000000c7805 */ /* 0x004fe4000001ff00 */
[C---:B------:R-:W-:Y:S01]  /*0160*/  ISETP.LT.AND P0, PT, R4.reuse, 0x100, !P2 ;  /* 0x000001000400780c */ /* 0x040fe20005701270 */
[----:B------:R-:W-:Y:S01]  /*0170*/  IMAD R4, R4, 0x100, R3 ;  /* 0x0000010004047824 */ /* 0x000fe200078e0203 */
[C---:B------:R-:W-:Y:S02]  /*0180*/  ISETP.LT.AND P1, PT, R14.reuse, 0x100, !P2 ;  /* 0x000001000e00780c */ /* 0x040fe40005721270 */
[----:B------:R-:W-:Y:S02]  /*0190*/  LEA R25, R14, R3, 0x8 ;  /* 0x000000030e197211 */ /* 0x000fe400078e40ff */
[----:B------:R-:W-:Y:S01]  /*01a0*/  CS2R R14, SRZ ;  /* 0x00000000000e7805 */ /* 0x000fe2000001ff00 */
[----:B-----5:R-:W-:-:S04]  /*01b0*/  IMAD.WIDE R28, R4, 0x4, R16 ;  /* 0x00000004041c7825 */ /* 0x020fc800078e0210 */
[----:B------:R-:W-:Y:S02]  /*01c0*/  IMAD.WIDE R16, R25, 0x4, R16 ;  /* 0x0000000419107825 */ /* 0x000fe400078e0210 */
[----:B------:R-:W3:Y:S04]  /*01d0*/  @P0 LDG.E.64 R12, desc[UR6][R28.64] ;  /* 0x000000061c0c0981 */ /* 0x000ee8000c1e1b00 */
[----:B------:R0:W2:Y:S01]  /*01e0*/  @P1 LDG.E.64 R14, desc[UR6][R16.64] ;  /* 0x00000006100e1981 */ /* 0x0000a2000c1e1b00 */
[----:B------:R-:W-:Y:S02]  /*01f0*/  CS2R R18, SRZ ;  /* 0x0000000000127805 */ /* 0x000fe4000001ff00 */
[----:B------:R-:W-:Y:S01]  /*0200*/  CS2R R20, SRZ ;  /* 0x0000000000147805 */ /* 0x000fe2000001ff00 */
[----:B------:R-:W-:-:S04]  /*0210*/  IMAD.WIDE R22, R3, 0x4, R22 ;  /* 0x0000000403167825 */ /* 0x000fc800078e0216 */
[----:B-1----:R-:W-:Y:S01]  /*0220*/  IMAD.WIDE R8, R3, 0x4, R8 ;  /* 0x0000000403087825 */ /* 0x002fe200078e0208 */
[----:B------:R-:W4:Y:S01]  /*0230*/  @!P2 LDG.E.EL.64 R18, desc[UR6][R22.64] ;  /* 0x000000061612a981 */ /* 0x000f22000c2e1b00 */
[----:B0-----:R-:W0:Y:S03]  /*0240*/  LDC.64 R16, c[0x0][0x238] ;  /* 0x00008e00ff107b82 */ /* 0x001e260000000a00 */
[----:B------:R1:W4:Y:S01]  /*0250*/  @!P2 LDG.E.EL.64 R20, desc[UR6][R8.64] ;  /* 0x000000060814a981 */ /* 0x000322000c2e1b00 */
[----:B------:R-:W-:Y:S01]  /*0260*/  CS2R R26, SRZ ;  /* 0x00000000001a7805 */ /* 0x000fe2000001ff00 */
[----:B0-----:R-:W-:-:S04]  /*0270*/  IMAD.WIDE R28, R4, 0x4, R16 ;  /* 0x00000004041c7825 */ /* 0x001fc800078e0210 */
[----:B------:R-:W-:Y:S01]  /*0280*/  IMAD.WIDE R24, R25, 0x4, R16 ;  /* 0x0000000419187825 */ /* 0x000fe200078e0210 */
[----:B------:R-:W-:Y:S01]  /*0290*/  CS2R R16, SRZ ;  /* 0x0000000000107805 */ /* 0x000fe2000001ff00 */
[----:B------:R-:W5:Y:S05]  /*02a0*/  @P0 LDG.E.64 R26, desc[UR6][R28.64] ;  /* 0x000000061c1a0981 */ /* 0x000f6a000c1e1b00 */
[----:B------:R-:W5:Y:S01]  /*02b0*/  @P1 LDG.E.64 R16, desc[UR6][R24.64] ;  /* 0x0000000618101981 */ /* 0x000f62000c1e1b00 */
[----:B-1----:R-:W-:Y:S01]  /*02c0*/  IMAD.MOV.U32 R9, RZ, RZ, 0x3e800000 ;  /* 0x3e800000ff097424 */ /* 0x002fe200078e00ff */
[----:B------:R-:W0:Y:S01]  /*02d0*/  S2UR UR5, SR_CgaCtaId ;  /* 0x00000000000579c3 */ /* 0x000e220000008800 */
[----:B------:R-:W-:-:S02]  /*02e0*/  UMOV UR4, 0x400 ;  /* 0x0000040000047882 */ /* 0x000fc40000000000 */
[----:B0-----:R-:W-:-:S06]  /*02f0*/  UPRMT UR4, UR5, 0x654, UR4 ;  /* 0x0000065405047896 */ /* 0x001fcc0008000004 */
[----:B------:R-:W-:Y:S01]  /*0300*/  LEA R2, R2, UR4, 0x2 ;  /* 0x0000000402027c11 */ /* 0x000fe2000f8e10ff */
[----:B------:R-:W-:Y:S01]  /*0310*/  FADD R7, R7, 9.9999997473787516356e-06 ;  /* 0x3727c5ac07077421 */ /* 0x000fe20000000000 */
[----:B------:R-:W-:-:S03]  /*0320*/  FADD R6, R6, 9.9999997473787516356e-06 ;  /* 0x3727c5ac06067421 */ /* 0x000fc60000000000 */
[----:B------:R-:W0:Y:S08]  /*0330*/  MUFU.SQRT R8, R7 ;  /* 0x0000000700087308 */ /* 0x000e300000002000 */
[----:B------:R-:W1:Y:S01]  /*0340*/  MUFU.SQRT R22, R6 ;  /* 0x0000000600167308 */ /* 0x000e620000002000 */
[C---:B0-----:R-:W-:Y:S02]  /*0350*/  FSETP.GT.AND P1, PT, R8.reuse, 8.50705917302346158658e+37, PT ;  /* 0x7e8000000800780b */ /* 0x041fe40003f24000 */
[----:B------:R-:W-:-:S02]  /*0360*/  FSETP.GEU.AND P3, PT, R8, 1.175494350822287508e-38, PT ;  /* 0x008000000800780b */ /* 0x000fc40003f6e000 */
[C---:B-1----:R-:W-:Y:S02]  /*0370*/  FSETP.GT.AND P0, PT, R22.reuse, 8.50705917302346158658e+37, PT ;  /* 0x7e8000001600780b */ /* 0x042fe40003f04000 */
[----:B------:R-:W-:-:S07]  /*0380*/  FSETP.GEU.AND P2, PT, R22, 1.175494350822287508e-38, PT ;  /* 0x008000001600780b */ /* 0x000fce0003f4e000 */
[----:B------:R-:W-:-:S04]  /*0390*/  @P1 FMUL R8, R8, 0.25 ;  /* 0x3e80000008081820 */ /* 0x000fc80000400000 */
[----:B------:R-:W-:Y:S01]  /*03a0*/  @!P3 FMUL R8, R8, 16777216 ;  /* 0x4b8000000808b820 */ /* 0x000fe20000400000 */
[----:B------:R-:W-:-:S04]  /*03b0*/  @P0 FMUL R22, R22, 0.25 ;  /* 0x3e80000016160820 */ /* 0x000fc80000400000 */
[----:B------:R-:W-:Y:S01]  /*03c0*/  @!P2 FMUL R22, R22, 16777216 ;  /* 0x4b8000001616a820 */ /* 0x000fe20000400000 */
[----:B------:R-:W0:Y:S01]  /*03d0*/  MUFU.RCP R8, R8 ;  /* 0x0000000800087308 */ /* 0x000e220000001000 */
[----:B------:R-:W-:-:S07]  /*03e0*/  FSEL R7, R9, 1, P0 ;  /* 0x3f80000009077808 */ /* 0x000fce0000000000 */
[----:B------:R-:W1:Y:S01]  /*03f0*/  MUFU.RCP R4, R22 ;  /* 0x0000001600047308 */ /* 0x000e620000001000 */
[----:B------:R-:W-:Y:S01]  /*0400*/  FSEL R9, R9, 1, P1 ;  /* 0x3f80000009097808 */ /* 0x000fe20000800000 */
[----:B------:R-:W-:Y:S01]  /*0410*/  @!P2 FMUL R7, R7, 16777216 ;  /* 0x4b8000000707a820 */ /* 0x000fe20000400000 */
[----:B------:R-:W-:-:S03]  /*0420*/  SHF.R.U32.HI R6, RZ, 0x6, R0 ;  /* 0x00000006ff067819 */ /* 0x000fc60000011600 */
[----:B------:R-:W-:Y:S01]  /*0430*/  @!P3 FMUL R9, R9, 16777216 ;  /* 0x4b8000000909b820 */ /* 0x000fe20000400000 */
[----:B------:R-:W-:Y:S01]  /*0440*/  SGXT.U32 R6, R6, 0x1 ;  /* 0x000000010606781a */ /* 0x000fe20000000000 */
[C---:B---3--:R-:W-:Y:S01]  /*0450*/  FADD R13, -R11.reuse, R13 ;  /* 0x0000000d0b0d7221 */ /* 0x048fe20000000100 */
[----:B--2---:R-:W-:Y:S01]  /*0460*/  FADD R15, -R11, R15 ;  /* 0x0000000f0b0f7221 */ /* 0x004fe20000000100 */
[----:B0-----:R-:W-:Y:S01]  /*0470*/  FMUL R8, R8, R9 ;  /* 0x0000000908087220 */ /* 0x001fe20000400000 */
[----:B------:R-:W-:Y:S01]  /*0480*/  FADD R9, -R10, R14 ;  /* 0x0000000e0a097221 */ /* 0x000fe20000000100 */
[----:B------:R-:W-:Y:S01]  /*0490*/  LOP3.LUT R3, R3, R6, RZ, 0xfc, !PT ;  /* 0x0000000603037212 */ /* 0x000fe200078efcff */
[----:B-1----:R-:W-:Y:S01]  /*04a0*/  FMUL R4, R4, R7 ;  /* 0x0000000704047220 */ /* 0x002fe20000400000 */
[----:B------:R-:W-:Y:S01]  /*04b0*/  FADD R7, -R10, R12 ;  /* 0x0000000c0a077221 */ /* 0x000fe20000000100 */
[C---:B------:R-:W-:Y:S01]  /*04c0*/  FMUL R6, R8.reuse, R13 ;  /* 0x0000000d08067220 */ /* 0x040fe20000400000 */
[----:B------:R-:W-:Y:S01]  /*04d0*/  FMUL R8, R8, R15 ;  /* 0x0000000f08087220 */ /* 0x000fe20000400000 */
[C---:B------:R-:W-:Y:S01]  /*04e0*/  FMUL R9, R4.reuse, R9 ;  /* 0x0000000904097220 */ /* 0x040fe20000400000 */
[----:B------:R-:W-:Y:S01]  /*04f0*/  FMUL R7, R4, R7 ;  /* 0x0000000704077220 */ /* 0x000fe20000400000 */
[-CC-:B----4-:R-:W-:Y:S01]  /*0500*/  FFMA R6, R6, R19.reuse, R21.reuse ;  /* 0x0000001306067223 */ /* 0x190fe20000000015 */
[----:B------:R-:W-:Y:S01]  /*0510*/  FFMA R10, R8, R19, R21 ;  /* 0x00000013080a7223 */ /* 0x000fe20000000015 */
[-CC-:B------:R-:W-:Y:S01]  /*0520*/  FFMA R9, R9, R18.reuse, R20.reuse ;  /* 0x0000001209097223 */ /* 0x180fe20000000014 */
[----:B------:R-:W-:-:S02]  /*0530*/  FFMA R7, R7, R18, R20 ;  /* 0x0000001207077223 */ /* 0x000fc40000000014 */
[----:B------:R-:W-:Y:S02]  /*0540*/  FSETP.GT.AND P2, PT, R6, RZ, PT ;  /* 0x000000ff0600720b */ /* 0x000fe40003f44000 */
[----:B------:R-:W-:Y:S02]  /*0550*/  FSETP.GT.AND P1, PT, R9, RZ, PT ;  /* 0x000000ff0900720b */ /* 0x000fe40003f24000 */
[----:B------:R-:W-:Y:S02]  /*0560*/  FSETP.GT.AND P3, PT, R7, RZ, PT ;  /* 0x000000ff0700720b */ /* 0x000fe40003f64000 */
[----:B------:R-:W-:Y:S02]  /*0570*/  FSETP.GT.AND P0, PT, R10, RZ, PT ;  /* 0x000000ff0a00720b */ /* 0x000fe40003f04000 */
[----:B------:R-:W-:-:S05]  /*0580*/  SHF.L.U32 R4, R0, 0x2, RZ ;  /* 0x0000000200047819 */ /* 0x000fca00000006ff */
[----:B------:R-:W-:Y:S02]  /*0590*/  @!P2 FMUL R6, R6, 0.10000000149011611938 ;  /* 0x3dcccccd0606a820 */ /* 0x000fe40000400000 */
[----:B------:R-:W-:Y:S02]  /*05a0*/  @!P1 FMUL R9, R9, 0.10000000149011611938 ;  /* 0x3dcccccd09099820 */ /* 0x000fe40000400000 */
[----:B------:R-:W-:Y:S02]  /*05b0*/  @!P3 FMUL R7, R7, 0.10000000149011611938 ;  /* 0x3dcccccd0707b820 */ /* 0x000fe40000400000 */
[----:B------:R-:W-:Y:S01]  /*05c0*/  @!P0 FMUL R10, R10, 0.10000000149011611938 ;  /* 0x3dcccccd0a0a8820 */ /* 0x000fe20000400000 */
[----:B-----5:R-:W-:Y:S01]  /*05d0*/  FADD R27, R6, R27 ;  /* 0x0000001b061b7221 */ /* 0x020fe20000000000 */
[----:B------:R-:W-:Y:S01]  /*05e0*/  FADD R26, R7, R26 ;  /* 0x0000001a071a7221 */ /* 0x000fe20000000000 */
[----:B------:R-:W-:Y:S01]  /*05f0*/  FADD R16, R9, R16 ;  /* 0x0000001009107221 */ /* 0x000fe20000000000 */
[----:B------:R-:W-:Y:S01]  /*0600*/  FADD R17, R10, R17 ;  /* 0x000000110a117221 */ /* 0x000fe20000000000 */
[----:B------:R-:W-:Y:S01]  /*0610*/  LOP3.LUT R4, R4, 0xfc, RZ, 0xc0, !PT ;  /* 0x000000fc04047812 */ /* 0x000fe200078ec0ff */
[----:B------:R0:W-:Y:S04]  /*0620*/  STS [R2+0x410], R27 ;  /* 0x0004101b02007388 */ /* 0x0001e80000000800 */
[----:B------:R0:W-:Y:S04]  /*0630*/  STS [R2], R26 ;  /* 0x0000001a02007388 */ /* 0x0001e80000000800 */
[----:B------:R0:W-:Y:S04]  /*0640*/  STS [R2+0x200], R16 ;  /* 0x0002001002007388 */ /* 0x0001e80000000800 */
[----:B------:R0:W-:Y:S01]  /*0650*/  STS [R2+0x610], R17 ;  /* 0x0006101102007388 */ /* 0x0001e20000000800 */
[----:B------:R-:W-:-:S04]  /*0660*/  PRMT R8, R4, 0x6540, R5 ;  /* 0x0000654004087816 */ /* 0x000fc80000000005 */
[----:B------:R-:W-:Y:S01]  /*0670*/  VIMNMX R4, R3, R8, !PT ;  /* 0x0000000803047248 */ /* 0x000fe20007fe0100 */
[----:B------:R-:W-:Y:S03]  /*0680*/  BAR.SYNC.DEFER_BLOCKING 0x0 ;  /* 0x0000000000007b1d */ /* 0x000fe60000010000 */
[----:B------:R-:W-:Y:S02]  /*0690*/  ISETP.GE.AND P3, PT, R4, 0x100, PT ;  /* 0x000001000400780c */ /* 0x000fe40003f66270 */
[----:B------:R-:W-:Y:S01]  /*06a0*/  SHF.R.U32.HI R4, RZ, 0x2, R0 ;  /* 0x00000002ff047819 */ /* 0x000fe20000011600 */
[----:B------:R-:W-:-:S03]  /*06b0*/  IMAD.SHL.U32 R0, R0, 0x10, RZ ;  /* 0x0000001000007824 */ /* 0x000fc600078e00ff */
[----:B------:R-:W-:Y:S02]  /*06c0*/  LOP3.LUT R4, R4, 0x10, RZ, 0xc0, !PT ;  /* 0x0000001004047812 */ /* 0x000fe400078ec0ff */
[----:B------:R-:W-:-:S04]  /*06d0*/  LOP3.LUT R5, R0, 0x7f0, RZ, 0xc0, !PT ;  /* 0x000007f000057812 */ /* 0x000fc800078ec0ff */
[----:B------:R-:W-:Y:S01]  /*06e0*/  IADD3 R4, R5, UR4, R4 ;  /* 0x0000000405047c10 */ /* 0x000fe2000fffe004 */
[----:B0-----:R-:W-:Y:S06]  /*06f0*/  @P3 EXIT ;  /* 0x000000000000394d */ /* 0x001fec0003800000 */
[----:B------:R-:W0:Y:S01]  /*0700*/  LDS.128 R4, [R4] ;  /* 0x0000000004047984 */ /* 0x000e220000000c00 */
[----:B------:R-:W-:Y:S01]  /*0710*/  SHF.R.S32.HI R9, RZ, 0x1f, R8 ;  /* 0x0000001fff097819 */ /* 0x000fe20000011408 */
[----:B------:R-:W1:Y:S03]  /*0720*/  LDC.64 R10, c[0x0][0x240] ;  /* 0x00009000ff0a7b82 */ /* 0x000e660000000a00 */
[----:B------:R-:W-:-:S04]  /*0730*/  LEA.HI R9, R9, R8, RZ, 0x6 ;  /* 0x0000000809097211 */ /* 0x000fc800078f30ff */
[C---:B------:R-:W-:Y:S01]  /*0740*/  LOP3.LUT R13, R9.reuse, 0xffffffc0, RZ, 0xc0, !PT ;  /* 0xffffffc0090d7812 */ /* 0x040fe200078ec0ff */
[----:B------:R-:W-:-:S03]  /*0750*/  IMAD.SHL.U32 R9, R9, 0x100, RZ ;  /* 0x0000010009097824 */ /* 0x000fc600078e00ff */
[----:B------:R-:W-:Y:S02]  /*0760*/  IADD3 R8, R8, -R13, RZ ;  /* 0x8000000d08087210 */ /* 0x000fe40007ffe0ff */
[----:B------:R-:W-:Y:S02]  /*0770*/  LOP3.LUT R9, R9, 0xffffc000, RZ, 0xc0, !PT ;  /* 0xffffc00009097812 */ /* 0x000fe400078ec0ff */
[----:B------:R-:W-:-:S04]  /*0780*/  LEA R8, R3, R8, 0x6 ;  /* 0x0000000803087211 */ /* 0x000fc800078e30ff */
[----:B------:R-:W-:-:S05]  /*0790*/  IADD3 R3, R8, R9, RZ ;  /* 0x0000000908037210 */ /* 0x000fca0007ffe0ff */
[----:B-1----:R-:W-:-:S05]  /*07a0*/  IMAD.WIDE R2, R3, 0x4, R10 ;  /* 0x0000000403027825 */ /* 0x002fca00078e020a */
[----:B0-----:R-:W-:Y:S01]  /*07b0*/  STG.E.128 desc[UR6][R2.64], R4 ;  /* 0x0000000402007986 */ /* 0x001fe2000c101d06 */
[----:B------:R-:W-:Y:S05]  /*07c0*/  EXIT ;  /* 0x000000000000794d */ /* 0x000fea0003800000 */
.L_x_0:
[----:B------:R-:W-:-:S00]  /*07d0*/  BRA `(.L_x_0) ;  /* 0xfffffffc00fc7947 */ /* 0x000fc0000383ffff */
[----:B------:R-:W-:-:S00]  /*07e0*/  NOP ;  /* 0x0000000000007918 */ /* 0x000fc00000000000 */
        /* <DEDUP_REMOVED lines=9> */
.L_x_1:


//--------------------- .nv.global.init           --------------------------
	.section	.nv.global.init,"aw",@progbits
.nv.global.init:
	.type		_$_str,@object
	.size		_$_str,(_$_str_$_2 - _$_str)
_$_str:
        /*0000*/ 	.byte	0x5f, 0x5f, 0x43, 0x55, 0x44, 0x41, 0x5f, 0x46, 0x54, 0x5a, 0x00
	.type		_$_str_$_2,@object
	.size		_$_str_$_2,(.L_1 - _$_str_$_2)
_$_str_$_2:
        /*000b*/ 	.byte	0x5f, 0x5f, 0x43, 0x55, 0x44, 0x41, 0x5f, 0x50, 0x52, 0x45, 0x43, 0x5f, 0x53, 0x51, 0x52, 0x54
        /*001b*/ 	.byte	0x00
.L_1:


//--------------------- .nv.shared.triton_poi_fused__native_batch_norm_legit_no_training_add_leaky_relu_17 --------------------------
	.section	.nv.shared.triton_poi_fused__native_batch_norm_legit_no_training_add_leaky_relu_17,"aw",@nobits
	.sectionflags	@""
	.align	16
	.zero		1024


//--------------------- .nv.constant0.triton_poi_fused__native_batch_norm_legit_no_training_add_leaky_relu_17 --------------------------
	.section	.nv.constant0.triton_poi_fused__native_batch_norm_legit_no_training_add_leaky_relu_17,"a",@progbits
	.sectionflags	@""
	.align	4
.nv.constant0.triton_poi_fused__native_batch_norm_legit_no_training_add_leaky_relu_17:
	.zero		592
